	.headerflags	@"EF_CUDA_TEXMODE_UNIFIED EF_CUDA_64BIT_ADDRESS EF_CUDA_ACCELERATORS EF_CUDA_SM90 EF_CUDA_VIRTUAL_SM(EF_CUDA_SM90)"
	.elftype	@"ET_EXEC"


//--------------------- .nv.info                  --------------------------
	.section	.nv.info,"",@"SHT_CUDA_INFO"
	.align	4


	//----- nvinfo : EIATTR_REGCOUNT
	.align		4
        /*0000*/ 	.byte	0x04, 0x2f
        /*0002*/ 	.short	(.L_1 - .L_0)
	.align		4
.L_0:
        /*0004*/ 	.word	index@(triton_poi_fused_max_pool2d_with_indices_16)
        /*0008*/ 	.word	0x00000010


	//----- nvinfo : EIATTR_MIN_STACK_SIZE
	.align		4
.L_1:
        /*000c*/ 	.byte	0x04, 0x12
        /*000e*/ 	.short	(.L_3 - .L_2)
	.align		4
.L_2:
        /*0010*/ 	.word	index@(triton_poi_fused_max_pool2d_with_indices_16)
        /*0014*/ 	.word	0x00000000


	//----- nvinfo : EIATTR_FRAME_SIZE
	.align		4
.L_3:
        /*0018*/ 	.byte	0x04, 0x11
        /*001a*/ 	.short	(.L_5 - .L_4)
	.align		4
.L_4:
        /*001c*/ 	.word	index@(triton_poi_fused_max_pool2d_with_indices_16)
        /*0020*/ 	.word	0x00000000


	//----- nvinfo : EIATTR_MIN_STACK_SIZE
	.align		4
.L_5:
        /*0024*/ 	.byte	0x04, 0x12
        /*0026*/ 	.short	(.L_7 - .L_6)
	.align		4
.L_6:
        /*0028*/ 	.word	index@(triton_poi_fused_max_pool2d_with_indices_16)
        /*002c*/ 	.word	0x00000000
.L_7:


//--------------------- .nv.info.triton_poi_fused_max_pool2d_with_indices_16 --------------------------
	.section	.nv.info.triton_poi_fused_max_pool2d_with_indices_16,"",@"SHT_CUDA_INFO"
	.sectionflags	@""
	.align	4


	//----- nvinfo : EIATTR_CUDA_API_VERSION
	.align		4
        /*0000*/ 	.byte	0x04, 0x37
        /*0002*/ 	.short	(.L_9 - .L_8)
.L_8:
        /*0004*/ 	.word	0x0000007c


	//----- nvinfo : EIATTR_KPARAM_INFO
	.align		4
.L_9:
        /*0008*/ 	.byte	0x04, 0x17
        /*000a*/ 	.short	(.L_11 - .L_10)
.L_10:
        /*000c*/ 	.word	0x00000000
        /*0010*/ 	.short	0x0003
        /*0012*/ 	.short	0x0018
        /*0014*/ 	.byte	0x00, 0xf0, 0x11, 0x00


	//----- nvinfo : EIATTR_KPARAM_INFO
	.align		4
.L_11:
        /*0018*/ 	.byte	0x04, 0x17
        /*001a*/ 	.short	(.L_13 - .L_12)
.L_12:
        /*001c*/ 	.word	0x00000000
        /*0020*/ 	.short	0x0002
        /*0022*/ 	.short	0x0010
        /*0024*/ 	.byte	0x00, 0xf4, 0x21, 0x00


	//----- nvinfo : EIATTR_KPARAM_INFO
	.align		4
.L_13:
        /*0028*/ 	.byte	0x04, 0x17
        /*002a*/ 	.short	(.L_15 - .L_14)
.L_14:
        /*002c*/ 	.word	0x00000000
        /*0030*/ 	.short	0x0001
        /*0032*/ 	.short	0x0008
        /*0034*/ 	.byte	0x00, 0xf4, 0x21, 0x00


	//----- nvinfo : EIATTR_KPARAM_INFO
	.align		4
.L_15:
        /*0038*/ 	.byte	0x04, 0x17
        /*003a*/ 	.short	(.L_17 - .L_16)
.L_16:
        /*003c*/ 	.word	0x00000000
        /*0040*/ 	.short	0x0000
        /*0042*/ 	.short	0x0000
        /*0044*/ 	.byte	0x00, 0xf4, 0x21, 0x00


	//----- nvinfo : EIATTR_SPARSE_MMA_MASK
	.align		4
.L_17:
        /*0048*/ 	.byte	0x03, 0x50
        /*004a*/ 	.short	0x0000


	//----- nvinfo : EIATTR_MAXREG_COUNT
	.align		4
        /*004c*/ 	.byte	0x03, 0x1b
        /*004e*/ 	.short	0x00ff


	//----- nvinfo : EIATTR_EXIT_INSTR_OFFSETS
	.align		4
        /*0050*/ 	.byte	0x04, 0x1c
        /*0052*/ 	.short	(.L_19 - .L_18)


	//   ....[0]....
.L_18:
        /*0054*/ 	.word	0x00000410


	//----- nvinfo : EIATTR_REQNTID
	.align		4
.L_19:
        /*0058*/ 	.byte	0x04, 0x10
        /*005a*/ 	.short	(.L_21 - .L_20)
.L_20:
        /*005c*/ 	.word	0x00000080
        /*0060*/ 	.word	0x00000001
        /*0064*/ 	.word	0x00000001


	//----- nvinfo : EIATTR_CBANK_PARAM_SIZE
	.align		4
.L_21:
        /*0068*/ 	.byte	0x03, 0x19
        /*006a*/ 	.short	0x001c


	//----- nvinfo : EIATTR_PARAM_CBANK
	.align		4
        /*006c*/ 	.byte	0x04, 0x0a
        /*006e*/ 	.short	(.L_23 - .L_22)
	.align		4
.L_22:
        /*0070*/ 	.word	index@(.nv.constant0.triton_poi_fused_max_pool2d_with_indices_16)
        /*0074*/ 	.short	0x0210
        /*0076*/ 	.short	0x001c


	//----- nvinfo : EIATTR_SW_WAR
	.align		4
.L_23:
        /*0078*/ 	.byte	0x04, 0x36
        /*007a*/ 	.short	(.L_25 - .L_24)
.L_24:
        /*007c*/ 	.word	0x00000008
.L_25:


//--------------------- .nv.callgraph             --------------------------
	.section	.nv.callgraph,"",@"SHT_CUDA_CALLGRAPH"
	.align	4
	.sectionentsize	8
	.align		4
        /*0000*/ 	.word	0x00000000
	.align		4
        /*0004*/ 	.word	0xffffffff
	.align		4
        /*0008*/ 	.word	0x00000000
	.align		4
        /*000c*/ 	.word	0xfffffffe
	.align		4
        /*0010*/ 	.word	0x00000000
	.align		4
        /*0014*/ 	.word	0xfffffffd
	.align		4
        /*0018*/ 	.word	0x00000000
	.align		4
        /*001c*/ 	.word	0xfffffffc


//--------------------- .text.triton_poi_fused_max_pool2d_with_indices_16 --------------------------
	.section	.text.triton_poi_fused_max_pool2d_with_indices_16,"ax",@progbits
	.align	128
        .global         triton_poi_fused_max_pool2d_with_indices_16
        .type           triton_poi_fused_max_pool2d_with_indices_16,@function
        .size           triton_poi_fused_max_pool2d_with_indices_16,(.L_x_1 - triton_poi_fused_max_pool2d_with_indices_16)
        .other          triton_poi_fused_max_pool2d_with_indices_16,@"STO_CUDA_ENTRY STV_DEFAULT"
triton_poi_fused_max_pool2d_with_indices_16:
.text.triton_poi_fused_max_pool2d_with_indices_16:
[----:B------:R-:W-:Y:S01]  /*0000*/  LDC R1, c[0x0][0x28] ;  /* 0x00000a00ff017b82 */ /* 0x000fe20000000800 */
[----:B------:R-:W1:Y:S01]  /*0010*/  S2R R0, SR_TID.X ;  /* 0x0000000000007919 */ /* 0x000e620000002100 */
[----:B------:R-:W-:Y:S01]  /*0020*/  ULDC.64 UR4, c[0x0][0x208] ;  /* 0x0000820000047ab9 */ /* 0x000fe20000000a00 */
[----:B------:R-:W-:Y:S01]  /*0030*/  ULDC.64 UR6, c[0x0][0x220] ;  /* 0x0000880000067ab9 */ /* 0x000fe20000000a00 */
[----:B------:R-:W2:Y:S01]  /*0040*/  S2R R3, SR_CTAID.X ;  /* 0x0000000000037919 */ /* 0x000ea20000002500 */
[----:B-1----:R-:W-:Y:S01]  /*0050*/  IMAD.SHL.U32 R0, R0, 0x2, RZ ;  /* 0x0000000200007824 */ /* 0x002fe200078e00ff */
[----:B--2---:R-:W-:-:S04]  /*0060*/  SHF.R.S32.HI R5, RZ, 0x17, R3 ;  /* 0x00000017ff057819 */ /* 0x004fc80000011403 */
[----:B------:R-:W-:Y:S02]  /*0070*/  LOP3.LUT R0, R0, 0xfe, RZ, 0xc0, !PT ;  /* 0x000000fe00007812 */ /* 0x000fe400078ec0ff */
[----:B------:R-:W-:-:S03]  /*0080*/  SGXT R5, R5, 0x1 ;  /* 0x000000010505781a */ /* 0x000fc60000000200 */
[----:B------:R-:W-:-:S05]  /*0090*/  IMAD R0, R3, 0x100, R0 ;  /* 0x0000010003007824 */ /* 0x000fca00078e0200 */
[----:B------:R-:W-:Y:S02]  /*00a0*/  SHF.R.S32.HI R3, RZ, 0x1f, R0 ;  /* 0x0000001fff037819 */ /* 0x000fe40000011400 */
[-C--:B------:R-:W-:Y:S02]  /*00b0*/  LEA.HI R6, R5, R0.reuse, RZ, 0xa ;  /* 0x0000000005067211 */ /* 0x080fe400078f50ff */
[----:B------:R-:W-:Y:S02]  /*00c0*/  LEA.HI R4, R3, R0, RZ, 0x9 ;  /* 0x0000000003047211 */ /* 0x000fe400078f48ff */
[----:B------:R-:W1:Y:S01]  /*00d0*/  LDC.64 R2, c[0x0][0x210] ;  /* 0x00008400ff027b82 */ /* 0x000e620000000a00 */
[----:B------:R-:W-:Y:S01]  /*00e0*/  IMAD.SHL.U32 R7, R6, 0x4, RZ ;  /* 0x0000000406077824 */ /* 0x000fe200078e00ff */
[----:B------:R-:W-:-:S04]  /*00f0*/  SHF.R.S32.HI R5, RZ, 0x9, R4 ;  /* 0x00000009ff057819 */ /* 0x000fc80000011404 */
[C---:B------:R-:W-:Y:S02]  /*0100*/  LEA.HI R6, R4.reuse, R5, RZ, 0x1 ;  /* 0x0000000504067211 */ /* 0x040fe400078f08ff */
[----:B------:R-:W-:Y:S02]  /*0110*/  LOP3.LUT R8, R7, 0xfffff000, RZ, 0xc0, !PT ;  /* 0xfffff00007087812 */ /* 0x000fe400078ec0ff */
[----:B------:R-:W-:Y:S02]  /*0120*/  LOP3.LUT R7, R4, 0xfffffe00, RZ, 0xc0, !PT ;  /* 0xfffffe0004077812 */ /* 0x000fe400078ec0ff */
[----:B------:R-:W-:Y:S02]  /*0130*/  LOP3.LUT R6, R6, 0x3ffffe, RZ, 0xc0, !PT ;  /* 0x003ffffe06067812 */ /* 0x000fe400078ec0ff */
[----:B------:R-:W-:-:S03]  /*0140*/  IADD3 R7, R8, R0, -R7 ;  /* 0x0000000008077210 */ /* 0x000fc60007ffe807 */
[----:B------:R-:W-:-:S04]  /*0150*/  IMAD.IADD R6, R5, 0x1, -R6 ;  /* 0x0000000105067824 */ /* 0x000fc800078e0a06 */
[----:B------:R-:W-:-:S04]  /*0160*/  IMAD R11, R6, 0x400, R7 ;  /* 0x00000400060b7824 */ /* 0x000fc800078e0207 */
[C---:B------:R-:W-:Y:S02]  /*0170*/  VIADD R9, R11.reuse, 0x200 ;  /* 0x000002000b097836 */ /* 0x040fe40000000000 */
[----:B-1----:R-:W-:-:S04]  /*0180*/  IMAD.WIDE R6, R11, 0x4, R2 ;  /* 0x000000040b067825 */ /* 0x002fc800078e0202 */
[--C-:B------:R-:W-:Y:S02]  /*0190*/  IMAD.WIDE R8, R9, 0x4, R2.reuse ;  /* 0x0000000409087825 */ /* 0x100fe400078e0202 */
[----:B------:R-:W2:Y:S02]  /*01a0*/  LDG.E.64 R6, desc[UR4][R6.64] ;  /* 0x0000000406067981 */ /* 0x000ea4000c1e1b00 */
[----:B------:R-:W-:Y:S02]  /*01b0*/  VIADD R5, R11, 0x800 ;  /* 0x000008000b057836 */ /* 0x000fe40000000000 */
[----:B------:R1:W2:Y:S02]  /*01c0*/  LDG.E.64 R12, desc[UR4][R8.64] ;  /* 0x00000004080c7981 */ /* 0x0002a4000c1e1b00 */
[----:B------:R-:W-:-:S04]  /*01d0*/  IMAD.WIDE R4, R5, 0x4, R2 ;  /* 0x0000000405047825 */ /* 0x000fc800078e0202 */
[----:B------:R-:W-:Y:S02]  /*01e0*/  VIADD R11, R11, 0xa00 ;  /* 0x00000a000b0b7836 */ /* 0x000fe40000000000 */
[----:B------:R-:W3:Y:S02]  /*01f0*/  LDG.E.64 R4, desc[UR4][R4.64] ;  /* 0x0000000404047981 */ /* 0x000ee4000c1e1b00 */
[----:B------:R-:W-:Y:S01]  /*0200*/  IMAD.WIDE R2, R11, 0x4, R2 ;  /* 0x000000040b027825 */ /* 0x000fe200078e0202 */
[----:B-1----:R-:W1:Y:S05]  /*0210*/  LDC.64 R8, c[0x0][0x218] ;  /* 0x00008600ff087b82 */ /* 0x002e6a0000000a00 */
[----:B------:R-:W4:Y:S01]  /*0220*/  LDG.E.64 R2, desc[UR4][R2.64] ;  /* 0x0000000402027981 */ /* 0x000f22000c1e1b00 */
[----:B--2---:R-:W-:-:S02]  /*0230*/  FSETP.GT.AND P4, PT, R13, R7, PT ;  /* 0x000000070d00720b */ /* 0x004fc40003f84000 */
[----:B------:R-:W-:Y:S02]  /*0240*/  FSETP.GT.AND P3, PT, R12, R6, PT ;  /* 0x000000060c00720b */ /* 0x000fe40003f64000 */
[----:B------:R-:W-:Y:S02]  /*0250*/  FSETP.NAN.AND P0, PT, R13, R13, PT ;  /* 0x0000000d0d00720b */ /* 0x000fe40003f08000 */
[----:B---3--:R-:W-:Y:S02]  /*0260*/  FSETP.NAN.AND P6, PT, R5, R5, PT ;  /* 0x000000050500720b */ /* 0x008fe40003fc8000 */
[----:B------:R-:W-:Y:S02]  /*0270*/  FSETP.NAN.AND P5, PT, R4, R4, PT ;  /* 0x000000040400720b */ /* 0x000fe40003fa8000 */
[----:B------:R-:W-:-:S03]  /*0280*/  FSETP.NAN.AND P1, PT, R12, R12, PT ;  /* 0x0000000c0c00720b */ /* 0x000fc60003f28000 */
[----:B------:R-:W-:Y:S02]  /*0290*/  @!P4 SEL R13, R13, R7, P0 ;  /* 0x000000070d0dc207 */ /* 0x000fe40000000000 */
[----:B------:R-:W-:Y:S02]  /*02a0*/  @!P3 SEL R12, R12, R6, P1 ;  /* 0x000000060c0cb207 */ /* 0x000fe40000800000 */
[----:B------:R-:W-:Y:S02]  /*02b0*/  FSETP.GEU.AND P0, PT, R13, R5, PT ;  /* 0x000000050d00720b */ /* 0x000fe40003f0e000 */
[----:B----4-:R-:W-:Y:S02]  /*02c0*/  FSETP.NAN.AND P1, PT, R2, R2, PT ;  /* 0x000000020200720b */ /* 0x010fe40003f28000 */
[----:B------:R-:W-:Y:S02]  /*02d0*/  FSETP.GEU.AND P2, PT, R12, R4, PT ;  /* 0x000000040c00720b */ /* 0x000fe40003f4e000 */
[----:B------:R-:W-:-:S02]  /*02e0*/  @!P6 SEL R5, R5, R13, !P0 ;  /* 0x0000000d0505e207 */ /* 0x000fc40004000000 */
[----:B------:R-:W-:Y:S02]  /*02f0*/  FSETP.NAN.AND P6, PT, R3, R3, PT ;  /* 0x000000030300720b */ /* 0x000fe40003fc8000 */
[----:B------:R-:W-:Y:S02]  /*0300*/  SEL R7, RZ, 0x1, !P4 ;  /* 0x00000001ff077807 */ /* 0x000fe40006000000 */
[----:B------:R-:W-:Y:S02]  /*0310*/  @!P5 SEL R4, R4, R12, !P2 ;  /* 0x0000000c0404d207 */ /* 0x000fe40005000000 */
[----:B------:R-:W-:Y:S02]  /*0320*/  SEL R6, RZ, 0x1, !P3 ;  /* 0x00000001ff067807 */ /* 0x000fe40005800000 */
[----:B------:R-:W-:Y:S02]  /*0330*/  SEL R7, R7, 0x2, P0 ;  /* 0x0000000207077807 */ /* 0x000fe40000000000 */
[----:B------:R-:W-:-:S02]  /*0340*/  FSETP.GEU.AND P3, PT, R4, R2, PT ;  /* 0x000000020400720b */ /* 0x000fc40003f6e000 */
[----:B------:R-:W-:Y:S02]  /*0350*/  SEL R10, R6, 0x2, P2 ;  /* 0x00000002060a7807 */ /* 0x000fe40001000000 */
[----:B------:R-:W-:Y:S02]  /*0360*/  FSETP.GEU.AND P0, PT, R5, R3, PT ;  /* 0x000000030500720b */ /* 0x000fe40003f0e000 */
[----:B------:R-:W-:Y:S02]  /*0370*/  @!P1 SEL R2, R2, R4, !P3 ;  /* 0x0000000402029207 */ /* 0x000fe40005800000 */
[----:B------:R-:W-:Y:S02]  /*0380*/  SEL R10, R10, 0x3, P3 ;  /* 0x000000030a0a7807 */ /* 0x000fe40001800000 */
[----:B------:R-:W-:Y:S02]  /*0390*/  SEL R11, R7, 0x3, P0 ;  /* 0x00000003070b7807 */ /* 0x000fe40000000000 */
[----:B------:R-:W-:-:S02]  /*03a0*/  IADD3 R6, P1, R0, UR6, RZ ;  /* 0x0000000600067c10 */ /* 0x000fc4000ff3e0ff */
[----:B------:R-:W-:Y:S01]  /*03b0*/  @!P6 SEL R3, R3, R5, !P0 ;  /* 0x000000050303e207 */ /* 0x000fe20004000000 */
[C---:B-1----:R-:W-:Y:S01]  /*03c0*/  IMAD.WIDE R4, R0.reuse, 0x4, R8 ;  /* 0x0000000400047825 */ /* 0x042fe200078e0208 */
[----:B------:R-:W-:-:S03]  /*03d0*/  LEA.HI.X.SX32 R7, R0, UR7, 0x1, P1 ;  /* 0x0000000700077c11 */ /* 0x000fc600088f0eff */
[----:B------:R-:W-:Y:S01]  /*03e0*/  IMAD R11, R11, 0x100, R10 ;  /* 0x000001000b0b7824 */ /* 0x000fe200078e020a */
[----:B------:R-:W-:Y:S04]  /*03f0*/  STG.E.64 desc[UR4][R4.64], R2 ;  /* 0x0000000204007986 */ /* 0x000fe8000c101b04 */
[----:B------:R-:W-:Y:S01]  /*0400*/  STG.E.U16 desc[UR4][R6.64], R11 ;  /* 0x0000000b06007986 */ /* 0x000fe2000c101504 */
[----:B------:R-:W-:Y:S05]  /*0410*/  EXIT ;  /* 0x000000000000794d */ /* 0x000fea0003800000 */
.L_x_0:
[----:B------:R-:W-:-:S00]  /*0420*/  BRA `(.L_x_0) ;  /* 0xfffffffc00fc7947 */ /* 0x000fc0000383ffff */
[----:B------:R-:W-:-:S00]  /*0430*/  NOP ;  /* 0x0000000000007918 */ /* 0x000fc00000000000 */
        /* <DEDUP_REMOVED lines=12> */
.L_x_1:


//--------------------- .nv.constant0.triton_poi_fused_max_pool2d_with_indices_16 --------------------------
	.section	.nv.constant0.triton_poi_fused_max_pool2d_with_indices_16,"a",@progbits
	.sectionflags	@""
	.align	4
.nv.constant0.triton_poi_fused_max_pool2d_with_indices_16:
	.zero		556
